//
// Generated by NVIDIA NVVM Compiler
//
// Compiler Build ID: CL-36424714
// Cuda compilation tools, release 13.0, V13.0.88
// Based on NVVM 20.0.0
//

.version 9.0
.target sm_100
.address_size 64

	// .globl	_Z10min_kernelPfS_i
.extern .shared .align 16 .b8 data[];

.visible .entry _Z10min_kernelPfS_i(
	.param .u64 .ptr .align 1 _Z10min_kernelPfS_i_param_0,
	.param .u64 .ptr .align 1 _Z10min_kernelPfS_i_param_1,
	.param .u32 _Z10min_kernelPfS_i_param_2
)
{
	.reg .pred 	%p<9>;
	.reg .b32 	%r<18>;
	.reg .b32 	%f<5>;
	.reg .b64 	%rd<9>;

	ld.param.u64 	%rd1, [_Z10min_kernelPfS_i_param_0];
	ld.param.u64 	%rd2, [_Z10min_kernelPfS_i_param_1];
	ld.param.u32 	%r8, [_Z10min_kernelPfS_i_param_2];
	mov.u32 	%r1, %tid.x;
	mov.u32 	%r2, %ctaid.x;
	mov.u32 	%r3, %ntid.x;
	mad.lo.s32 	%r4, %r2, %r3, %r1;
	setp.ge.s32 	%p1, %r4, %r8;
	@%p1 bra 	$L__BB0_9;
	cvta.to.global.u64 	%rd3, %rd1;
	mul.wide.s32 	%rd4, %r4, 4;
	add.s64 	%rd5, %rd3, %rd4;
	ld.global.f32 	%f2, [%rd5];
	shl.b32 	%r9, %r1, 2;
	mov.u32 	%r10, data;
	add.s32 	%r5, %r10, %r9;
	st.shared.f32 	[%r5], %f2;
	bar.sync 	0;
	setp.lt.u32 	%p2, %r3, 2;
	@%p2 bra 	$L__BB0_7;
	mov.b32 	%r17, 1;
$L__BB0_3:
	mov.u32 	%r6, %r17;
	shl.b32 	%r17, %r6, 1;
	add.s32 	%r12, %r17, -1;
	and.b32  	%r13, %r12, %r1;
	setp.ne.s32 	%p3, %r13, 0;
	add.s32 	%r14, %r6, %r4;
	setp.ge.s32 	%p4, %r14, %r8;
	or.pred  	%p5, %p3, %p4;
	@%p5 bra 	$L__BB0_6;
	shl.b32 	%r15, %r6, 2;
	add.s32 	%r16, %r5, %r15;
	ld.shared.f32 	%f1, [%r16];
	ld.shared.f32 	%f3, [%r5];
	setp.geu.f32 	%p6, %f1, %f3;
	@%p6 bra 	$L__BB0_6;
	st.shared.f32 	[%r5], %f1;
$L__BB0_6:
	bar.sync 	0;
	setp.lt.u32 	%p7, %r17, %r3;
	@%p7 bra 	$L__BB0_3;
$L__BB0_7:
	setp.ne.s32 	%p8, %r1, 0;
	@%p8 bra 	$L__BB0_9;
	ld.shared.f32 	%f4, [data];
	cvta.to.global.u64 	%rd6, %rd2;
	mul.wide.u32 	%rd7, %r2, 4;
	add.s64 	%rd8, %rd6, %rd7;
	st.global.f32 	[%rd8], %f4;
$L__BB0_9:
	ret;

}


// ===== COMPILED SASS (sm_100) =====

	.target	sm_100

	.elftype	@"ET_EXEC"


//--------------------- .note.nv.tkinfo           --------------------------
	.section	.note.nv.tkinfo,"",@"SHT_NOTE"
	.sectionflags	@"SHF_NOTE_NV_TKINFO"
	.tkinfo
        /*0018*/ 	.word	0x00000002
        /*0030*/ 	.string	""
        /*0030*/ 	.string	"ptxas"
        /*0030*/ 	.string	"Cuda compilation tools, release 13.0, V13.0.88"
        /*0030*/ 	.string	"Build cuda_13.0.r13.0/compiler.36424714_0"
        /*0030*/ 	.string	"-arch sm_100 -m 64 "



//--------------------- .note.nv.cuinfo           --------------------------
	.section	.note.nv.cuinfo,"",@"SHT_NOTE"
	.sectionflags	@"SHF_NOTE_NV_CUINFO"
        /*0018*/ 	.short	0x0002
        /*001a*/ 	.short	0x0064
        /*001c*/ 	.short	0x0082
	.zero		2


//--------------------- .nv.info                  --------------------------
	.section	.nv.info,"",@"SHT_CUDA_INFO"
	.align	4


	//----- nvinfo : EIATTR_REGCOUNT
	.align		4
        /*0000*/ 	.byte	0x04, 0x2f
        /*0002*/ 	.short	(.L_1 - .L_0)
	.align		4
.L_0:
        /*0004*/ 	.word	index@(_Z10min_kernelPfS_i)
        /*0008*/ 	.word	0x0000000c


	//----- nvinfo : EIATTR_FRAME_SIZE
	.align		4
.L_1:
        /*000c*/ 	.byte	0x04, 0x11
        /*000e*/ 	.short	(.L_3 - .L_2)
	.align		4
.L_2:
        /*0010*/ 	.word	index@(_Z10min_kernelPfS_i)
        /*0014*/ 	.word	0x00000000


	//----- nvinfo : EIATTR_MIN_STACK_SIZE
	.align		4
.L_3:
        /*0018*/ 	.byte	0x04, 0x12
        /*001a*/ 	.short	(.L_5 - .L_4)
	.align		4
.L_4:
        /*001c*/ 	.word	index@(_Z10min_kernelPfS_i)
        /*0020*/ 	.word	0x00000000
.L_5:


//--------------------- .nv.compat                --------------------------
	.section	.nv.compat,"",@"SHT_CUDA_COMPAT_INFO"
	.align	4
        /*0000*/ 	.byte	0x02, 0x09, 0x00, 0x00, 0x02, 0x02, 0x01, 0x00, 0x02, 0x05, 0x05, 0x00, 0x03, 0x07, 0x01, 0x01
        /*0010*/ 	.byte	0x02, 0x03, 0x00, 0x00, 0x02, 0x06, 0x01, 0x00, 0x04, 0x0b, 0x08, 0x00, 0x09, 0x00, 0x00, 0x00
        /*0020*/ 	.byte	0x00, 0x00, 0x00, 0x00


//--------------------- .nv.info._Z10min_kernelPfS_i --------------------------
	.section	.nv.info._Z10min_kernelPfS_i,"",@"SHT_CUDA_INFO"
	.sectionflags	@""
	.align	4


	//----- nvinfo : EIATTR_CUDA_API_VERSION
	.align		4
        /*0000*/ 	.byte	0x04, 0x37
        /*0002*/ 	.short	(.L_7 - .L_6)
.L_6:
        /*0004*/ 	.word	0x00000082


	//----- nvinfo : EIATTR_KPARAM_INFO
	.align		4
.L_7:
        /*0008*/ 	.byte	0x04, 0x17
        /*000a*/ 	.short	(.L_9 - .L_8)
.L_8:
        /*000c*/ 	.word	0x00000000
        /*0010*/ 	.short	0x0002
        /*0012*/ 	.short	0x0010
        /*0014*/ 	.byte	0x00, 0xf0, 0x11, 0x00


	//----- nvinfo : EIATTR_KPARAM_INFO
	.align		4
.L_9:
        /*0018*/ 	.byte	0x04, 0x17
        /*001a*/ 	.short	(.L_11 - .L_10)
.L_10:
        /*001c*/ 	.word	0x00000000
        /*0020*/ 	.short	0x0001
        /*0022*/ 	.short	0x0008
        /*0024*/ 	.byte	0x00, 0xf5, 0x21, 0x00


	//----- nvinfo : EIATTR_KPARAM_INFO
	.align		4
.L_11:
        /*0028*/ 	.byte	0x04, 0x17
        /*002a*/ 	.short	(.L_13 - .L_12)
.L_12:
        /*002c*/ 	.word	0x00000000
        /*0030*/ 	.short	0x0000
        /*0032*/ 	.short	0x0000
        /*0034*/ 	.byte	0x00, 0xf5, 0x21, 0x00


	//----- nvinfo : EIATTR_SPARSE_MMA_MASK
	.align		4
.L_13:
        /*0038*/ 	.byte	0x03, 0x50
        /*003a*/ 	.short	0x0000


	//----- nvinfo : EIATTR_MAXREG_COUNT
	.align		4
        /*003c*/ 	.byte	0x03, 0x1b
        /*003e*/ 	.short	0x00ff


	//----- nvinfo : EIATTR_NUM_BARRIERS
	.align		4
        /*0040*/ 	.byte	0x02, 0x4c
        /*0042*/ 	.byte	0x01
	.zero		1


	//----- nvinfo : EIATTR_MERCURY_ISA_VERSION
	.align		4
        /*0044*/ 	.byte	0x03, 0x5f
        /*0046*/ 	.short	0x0101


	//----- nvinfo : EIATTR_VRC_CTA_INIT_COUNT
	.align		4
        /*0048*/ 	.byte	0x02, 0x4a
	.zero		1
	.zero		1


	//----- nvinfo : EIATTR_EXIT_INSTR_OFFSETS
	.align		4
        /*004c*/ 	.byte	0x04, 0x1c
        /*004e*/ 	.short	(.L_15 - .L_14)


	//   ....[0]....
.L_14:
        /*0050*/ 	.word	0x00000070


	//   ....[1]....
        /*0054*/ 	.word	0x00000290


	//   ....[2]....
        /*0058*/ 	.word	0x00000310


	//----- nvinfo : EIATTR_CRS_STACK_SIZE
	.align		4
.L_15:
        /*005c*/ 	.byte	0x04, 0x1e
        /*005e*/ 	.short	(.L_17 - .L_16)
.L_16:
        /*0060*/ 	.word	0x00000000


	//----- nvinfo : EIATTR_CBANK_PARAM_SIZE
	.align		4
.L_17:
        /*0064*/ 	.byte	0x03, 0x19
        /*0066*/ 	.short	0x0014


	//----- nvinfo : EIATTR_PARAM_CBANK
	.align		4
        /*0068*/ 	.byte	0x04, 0x0a
        /*006a*/ 	.short	(.L_19 - .L_18)
	.align		4
.L_18:
        /*006c*/ 	.word	index@(.nv.constant0._Z10min_kernelPfS_i)
        /*0070*/ 	.short	0x0380
        /*0072*/ 	.short	0x0014


	//----- nvinfo : EIATTR_SW_WAR
	.align		4
.L_19:
        /*0074*/ 	.byte	0x04, 0x36
        /*0076*/ 	.short	(.L_21 - .L_20)
.L_20:
        /*0078*/ 	.word	0x00000008
.L_21:


//--------------------- .nv.callgraph             --------------------------
	.section	.nv.callgraph,"",@"SHT_CUDA_CALLGRAPH"
	.align	4
	.sectionentsize	8
	.align		4
        /*0000*/ 	.word	0x00000000
	.align		4
        /*0004*/ 	.word	0xffffffff
	.align		4
        /*0008*/ 	.word	0x00000000
	.align		4
        /*000c*/ 	.word	0xfffffffe
	.align		4
        /*0010*/ 	.word	0x00000000
	.align		4
        /*0014*/ 	.word	0xfffffffd
	.align		4
        /*0018*/ 	.word	0x00000000
	.align		4
        /*001c*/ 	.word	0xfffffffc


//--------------------- .text._Z10min_kernelPfS_i --------------------------
	.section	.text._Z10min_kernelPfS_i,"ax",@progbits
	.align	128
        .global         _Z10min_kernelPfS_i
        .type           _Z10min_kernelPfS_i,@function
        .size           _Z10min_kernelPfS_i,(.L_x_5 - _Z10min_kernelPfS_i)
        .other          _Z10min_kernelPfS_i,@"STO_CUDA_ENTRY STV_DEFAULT"
_Z10min_kernelPfS_i:
.text._Z10min_kernelPfS_i:
[----:B------:R-:W-:Y:S01]  /*0000*/  LDC R1, c[0x0][0x37c] ;  /* 0x0000df00ff017b82 */ /* 0x000fe20000000800 */
[----:B------:R-:W0:Y:S01]  /*0010*/  S2R R4, SR_TID.X ;  /* 0x0000000000047919 */ /* 0x000e220000002100 */
[----:B------:R-:W0:Y:S01]  /*0020*/  LDCU UR7, c[0x0][0x360] ;  /* 0x00006c00ff0777ac */ /* 0x000e220008000800 */
[----:B------:R-:W0:Y:S01]  /*0030*/  S2R R9, SR_CTAID.X ;  /* 0x0000000000097919 */ /* 0x000e220000002500 */
[----:B------:R-:W1:Y:S01]  /*0040*/  LDCU UR4, c[0x0][0x390] ;  /* 0x00007200ff0477ac */ /* 0x000e620008000800 */
[----:B0-----:R-:W-:-:S05]  /*0050*/  IMAD R5, R9, UR7, R4 ;  /* 0x0000000709057c24 */ /* 0x001fca000f8e0204 */
[----:B-1----:R-:W-:-:S13]  /*0060*/  ISETP.GE.AND P0, PT, R5, UR4, PT ;  /* 0x0000000405007c0c */ /* 0x002fda000bf06270 */
[----:B------:R-:W-:Y:S05]  /*0070*/  @P0 EXIT ;  /* 0x000000000000094d */ /* 0x000fea0003800000 */
[----:B------:R-:W0:Y:S01]  /*0080*/  LDC.64 R2, c[0x0][0x380] ;  /* 0x0000e000ff027b82 */ /* 0x000e220000000a00 */
[----:B------:R-:W1:Y:S01]  /*0090*/  LDCU.64 UR8, c[0x0][0x358] ;  /* 0x00006b00ff0877ac */ /* 0x000e620008000a00 */
[----:B0-----:R-:W-:-:S06]  /*00a0*/  IMAD.WIDE R2, R5, 0x4, R2 ;  /* 0x0000000405027825 */ /* 0x001fcc00078e0202 */
[----:B-1----:R-:W2:Y:S01]  /*00b0*/  LDG.E R2, desc[UR8][R2.64] ;  /* 0x0000000802027981 */ /* 0x002ea2000c1e1900 */
[----:B------:R-:W0:Y:S01]  /*00c0*/  S2UR UR5, SR_CgaCtaId ;  /* 0x00000000000579c3 */ /* 0x000e220000008800 */
[----:B------:R-:W-:Y:S01]  /*00d0*/  UMOV UR4, 0x400 ;  /* 0x0000040000047882 */ /* 0x000fe20000000000 */
[----:B------:R-:W-:Y:S02]  /*00e0*/  UISETP.GE.U32.AND UP0, UPT, UR7, 0x2, UPT ;  /* 0x000000020700788c */ /* 0x000fe4000bf06070 */
[----:B0-----:R-:W-:-:S06]  /*00f0*/  ULEA UR4, UR5, UR4, 0x18 ;  /* 0x0000000405047291 */ /* 0x001fcc000f8ec0ff */
[----:B------:R-:W-:-:S05]  /*0100*/  LEA R7, R4, UR4, 0x2 ;  /* 0x0000000404077c11 */ /* 0x000fca000f8e10ff */
[----:B--2---:R0:W-:Y:S01]  /*0110*/  STS [R7], R2 ;  /* 0x0000000207007388 */ /* 0x0041e20000000800 */
[----:B------:R-:W-:Y:S06]  /*0120*/  BAR.SYNC.DEFER_BLOCKING 0x0 ;  /* 0x0000000000007b1d */ /* 0x000fec0000010000 */
[----:B------:R-:W-:Y:S05]  /*0130*/  BRA.U !UP0, `(.L_x_0) ;  /* 0x0000000108507547 */ /* 0x000fea000b800000 */
[----:B------:R-:W1:Y:S01]  /*0140*/  LDCU UR10, c[0x0][0x390] ;  /* 0x00007200ff0a77ac */ /* 0x000e620008000800 */
[----:B------:R-:W-:-:S05]  /*0150*/  UMOV UR4, 0x1 ;  /* 0x0000000100047882 */ /* 0x000fca0000000000 */
.L_x_3:
[----:B------:R-:W-:Y:S02]  /*0160*/  USHF.L.U32 UR5, UR4, 0x1, URZ ;  /* 0x0000000104057899 */ /* 0x000fe400080006ff */
[----:B-1----:R-:W-:Y:S01]  /*0170*/  VIADD R0, R5, UR4 ;  /* 0x0000000405007c36 */ /* 0x002fe20008000000 */
[----:B------:R-:W-:Y:S01]  /*0180*/  BSSY.RECONVERGENT B0, `(.L_x_1) ;  /* 0x000000c000007945 */ /* 0x000fe20003800200 */
[----:B------:R-:W-:-:S06]  /*0190*/  UIADD3 UR6, UPT, UPT, UR5, -0x1, URZ ;  /* 0xffffffff05067890 */ /* 0x000fcc000fffe0ff */
[----:B------:R-:W-:-:S04]  /*01a0*/  LOP3.LUT P0, RZ, R4, UR6, RZ, 0xc0, !PT ;  /* 0x0000000604ff7c12 */ /* 0x000fc8000f80c0ff */
[----:B-1----:R-:W-:Y:S01]  /*01b0*/  ISETP.GE.OR P0, PT, R0, UR10, P0 ;  /* 0x0000000a00007c0c */ /* 0x002fe20008706670 */
[----:B------:R-:W-:Y:S01]  /*01c0*/  IMAD.U32 R0, RZ, RZ, UR4 ;  /* 0x00000004ff007e24 */ /* 0x000fe2000f8e00ff */
[----:B------:R-:W-:-:S11]  /*01d0*/  UMOV UR4, UR5 ;  /* 0x0000000500047c82 */ /* 0x000fd60008000000 */
[----:B------:R-:W-:Y:S05]  /*01e0*/  @P0 BRA `(.L_x_2) ;  /* 0x0000000000140947 */ /* 0x000fea0003800000 */
[----:B------:R-:W-:Y:S01]  /*01f0*/  IMAD R0, R0, 0x4, R7 ;  /* 0x0000000400007824 */ /* 0x000fe200078e0207 */
[----:B0-----:R-:W-:Y:S05]  /*0200*/  LDS R2, [R7] ;  /* 0x0000000007027984 */ /* 0x001fea0000000800 */
[----:B------:R-:W0:Y:S02]  /*0210*/  LDS R0, [R0] ;  /* 0x0000000000007984 */ /* 0x000e240000000800 */
[----:B0-----:R-:W-:-:S13]  /*0220*/  FSETP.GEU.AND P0, PT, R0, R2, PT ;  /* 0x000000020000720b */ /* 0x001fda0003f0e000 */
[----:B------:R1:W-:Y:S02]  /*0230*/  @!P0 STS [R7], R0 ;  /* 0x0000000007008388 */ /* 0x0003e40000000800 */
.L_x_2:
[----:B------:R-:W-:Y:S05]  /*0240*/  BSYNC.RECONVERGENT B0 ;  /* 0x0000000000007941 */ /* 0x000fea0003800200 */
.L_x_1:
[----:B------:R-:W-:Y:S01]  /*0250*/  BAR.SYNC.DEFER_BLOCKING 0x0 ;  /* 0x0000000000007b1d */ /* 0x000fe20000010000 */
[----:B------:R-:W-:-:S09]  /*0260*/  UISETP.GE.U32.AND UP0, UPT, UR4, UR7, UPT ;  /* 0x000000070400728c */ /* 0x000fd2000bf06070 */
[----:B------:R-:W-:Y:S05]  /*0270*/  BRA.U !UP0, `(.L_x_3) ;  /* 0xfffffffd08b87547 */ /* 0x000fea000b83ffff */
.L_x_0:
[----:B------:R-:W-:-:S13]  /*0280*/  ISETP.NE.AND P0, PT, R4, RZ, PT ;  /* 0x000000ff0400720c */ /* 0x000fda0003f05270 */
[----:B------:R-:W-:Y:S05]  /*0290*/  @P0 EXIT ;  /* 0x000000000000094d */ /* 0x000fea0003800000 */
[----:B------:R-:W2:Y:S01]  /*02a0*/  S2UR UR5, SR_CgaCtaId ;  /* 0x00000000000579c3 */ /* 0x000ea20000008800 */
[----:B------:R-:W-:-:S07]  /*02b0*/  UMOV UR4, 0x400 ;  /* 0x0000040000047882 */ /* 0x000fce0000000000 */
[----:B0-----:R-:W0:Y:S01]  /*02c0*/  LDC.64 R2, c[0x0][0x388] ;  /* 0x0000e200ff027b82 */ /* 0x001e220000000a00 */
[----:B--2---:R-:W-:Y:S01]  /*02d0*/  ULEA UR4, UR5, UR4, 0x18 ;  /* 0x0000000405047291 */ /* 0x004fe2000f8ec0ff */
[----:B0-----:R-:W-:-:S08]  /*02e0*/  IMAD.WIDE.U32 R2, R9, 0x4, R2 ;  /* 0x0000000409027825 */ /* 0x001fd000078e0002 */
[----:B------:R-:W0:Y:S04]  /*02f0*/  LDS R5, [UR4] ;  /* 0x00000004ff057984 */ /* 0x000e280008000800 */
[----:B0-----:R-:W-:Y:S01]  /*0300*/  STG.E desc[UR8][R2.64], R5 ;  /* 0x0000000502007986 */ /* 0x001fe2000c101908 */
[----:B------:R-:W-:Y:S05]  /*0310*/  EXIT ;  /* 0x000000000000794d */ /* 0x000fea0003800000 */
.L_x_4:
[----:B------:R-:W-:-:S00]  /*0320*/  BRA `(.L_x_4) ;  /* 0xfffffffc00fc7947 */ /* 0x000fc0000383ffff */
[----:B------:R-:W-:-:S00]  /*0330*/  NOP ;  /* 0x0000000000007918 */ /* 0x000fc00000000000 */
        /* <DEDUP_REMOVED lines=12> */
.L_x_5:


//--------------------- .nv.shared._Z10min_kernelPfS_i --------------------------
	.section	.nv.shared._Z10min_kernelPfS_i,"aw",@nobits
	.sectionflags	@""
	.align	16
	.zero		1024


//--------------------- .nv.shared.reserved.0     --------------------------
	.section	.nv.shared.reserved.0,"aw",@nobits
	.weak		__nv_reservedSMEM_offset_0_alias
	.size		__nv_reservedSMEM_offset_0_alias, 0, 64
	.other		__nv_reservedSMEM_offset_0_alias,@"STO_CUDA_RESERVED_SHARED STV_DEFAULT"
__nv_reservedSMEM_offset_0_alias:
	.zero		0
	.zero		64


//--------------------- .nv.constant0._Z10min_kernelPfS_i --------------------------
	.section	.nv.constant0._Z10min_kernelPfS_i,"a",@progbits
	.sectionflags	@""
	.align	4
.nv.constant0._Z10min_kernelPfS_i:
	.zero		916


//--------------------- SYMBOLS --------------------------

	.type		.nv.reservedSmem.offset0,@object
	.size		.nv.reservedSmem.offset0,0x4
	.type		.nv.reservedSmem.cap,@object
	.size		.nv.reservedSmem.cap,0x4
